.version 2.0 
.target sm_20
.global .u32  gresult;
.const .u32 srcb[16];

.entry main {
   .reg .u32 a, b, i;

   ld.global.u32 i, [gresult];
   mov.u32  b, srcb[i];
   ld.const.u32  b, [b];
   mul.lo.u32   a, b, i;
   st.global.u32 [gresult], a;
   
   exit;
}


// ===== COMPILED SASS (sm_100) =====

	.target	sm_100

	.elftype	@"ET_EXEC"


//--------------------- .note.nv.tkinfo           --------------------------
	.section	.note.nv.tkinfo,"",@"SHT_NOTE"
	.sectionflags	@"SHF_NOTE_NV_TKINFO"
	.tkinfo
        /*0018*/ 	.word	0x00000002
        /*0030*/ 	.string	""
        /*0030*/ 	.string	"ptxas"
        /*0030*/ 	.string	"Cuda compilation tools, release 13.0, V13.0.88"
        /*0030*/ 	.string	"Build cuda_13.0.r13.0/compiler.36424714_0"
        /*0030*/ 	.string	"-arch sm_100 "



//--------------------- .note.nv.cuinfo           --------------------------
	.section	.note.nv.cuinfo,"",@"SHT_NOTE"
	.sectionflags	@"SHF_NOTE_NV_CUINFO"
        /*0018*/ 	.short	0x0002
        /*001a*/ 	.short	0x0014
        /*001c*/ 	.short	0x0082
	.zero		2


//--------------------- .nv.info                  --------------------------
	.section	.nv.info,"",@"SHT_CUDA_INFO"
	.align	4


	//----- nvinfo : EIATTR_REGCOUNT
	.align		4
        /*0000*/ 	.byte	0x04, 0x2f
        /*0002*/ 	.short	(.L_3 - .L_2)
	.align		4
.L_2:
        /*0004*/ 	.word	index@(main)
        /*0008*/ 	.word	0x00000008


	//----- nvinfo : EIATTR_FRAME_SIZE
	.align		4
.L_3:
        /*000c*/ 	.byte	0x04, 0x11
        /*000e*/ 	.short	(.L_5 - .L_4)
	.align		4
.L_4:
        /*0010*/ 	.word	index@(main)
        /*0014*/ 	.word	0x00000000


	//----- nvinfo : EIATTR_MIN_STACK_SIZE
	.align		4
.L_5:
        /*0018*/ 	.byte	0x04, 0x12
        /*001a*/ 	.short	(.L_7 - .L_6)
	.align		4
.L_6:
        /*001c*/ 	.word	index@(main)
        /*0020*/ 	.word	0x00000000
.L_7:


//--------------------- .nv.compat                --------------------------
	.section	.nv.compat,"",@"SHT_CUDA_COMPAT_INFO"
	.align	4
        /*0000*/ 	.byte	0x02, 0x09, 0x00, 0x00, 0x02, 0x02, 0x01, 0x00, 0x02, 0x05, 0x05, 0x00, 0x03, 0x07, 0x01, 0x01
        /*0010*/ 	.byte	0x02, 0x03, 0x00, 0x00, 0x02, 0x06, 0x01, 0x00, 0x04, 0x0b, 0x08, 0x00, 0x09, 0x00, 0x00, 0x00
        /*0020*/ 	.byte	0x00, 0x00, 0x00, 0x00


//--------------------- .nv.info.main             --------------------------
	.section	.nv.info.main,"",@"SHT_CUDA_INFO"
	.sectionflags	@""
	.align	4


	//----- nvinfo : EIATTR_CUDA_API_VERSION
	.align		4
        /*0000*/ 	.byte	0x04, 0x37
        /*0002*/ 	.short	(.L_9 - .L_8)
.L_8:
        /*0004*/ 	.word	0x00000082


	//----- nvinfo : EIATTR_SPARSE_MMA_MASK
	.align		4
.L_9:
        /*0008*/ 	.byte	0x03, 0x50
        /*000a*/ 	.short	0x0000


	//----- nvinfo : EIATTR_MAXREG_COUNT
	.align		4
        /*000c*/ 	.byte	0x03, 0x1b
        /*000e*/ 	.short	0x00ff


	//----- nvinfo : EIATTR_MERCURY_ISA_VERSION
	.align		4
        /*0010*/ 	.byte	0x03, 0x5f
        /*0012*/ 	.short	0x0101


	//----- nvinfo : EIATTR_VRC_CTA_INIT_COUNT
	.align		4
        /*0014*/ 	.byte	0x02, 0x4a
	.zero		1
	.zero		1


	//----- nvinfo : EIATTR_EXIT_INSTR_OFFSETS
	.align		4
        /*0018*/ 	.byte	0x04, 0x1c
        /*001a*/ 	.short	(.L_11 - .L_10)


	//   ....[0]....
.L_10:
        /*001c*/ 	.word	0x00000080


	//----- nvinfo : EIATTR_SW_WAR
	.align		4
.L_11:
        /*0020*/ 	.byte	0x04, 0x36
        /*0022*/ 	.short	(.L_13 - .L_12)
.L_12:
        /*0024*/ 	.word	0x00000008
.L_13:


//--------------------- .nv.callgraph             --------------------------
	.section	.nv.callgraph,"",@"SHT_CUDA_CALLGRAPH"
	.align	4
	.sectionentsize	8
	.align		4
        /*0000*/ 	.word	0x00000000
	.align		4
        /*0004*/ 	.word	0xffffffff
	.align		4
        /*0008*/ 	.word	0x00000000
	.align		4
        /*000c*/ 	.word	0xfffffffe
	.align		4
        /*0010*/ 	.word	0x00000000
	.align		4
        /*0014*/ 	.word	0xfffffffd
	.align		4
        /*0018*/ 	.word	0x00000000
	.align		4
        /*001c*/ 	.word	0xfffffffc


//--------------------- .nv.constant4             --------------------------
	.section	.nv.constant4,"a",@progbits
	.align	8
	.align		8
.nv.constant4:
        /*0000*/ 	.dword	gresult


//--------------------- .nv.constant3             --------------------------
	.section	.nv.constant3,"a",@progbits
	.align	4
.nv.constant3:
	.type		srcb,@object
	.size		srcb,(.L_1 - srcb)
srcb:
	.zero		64
.L_1:


//--------------------- .text.main                --------------------------
	.section	.text.main,"ax",@progbits
	.align	128
.text.main:
        .type           main,@function
        .size           main,(.L_x_1 - main)
        .other          main,@"STO_CUDA_ENTRY STV_DEFAULT"
main:
[----:B------:R-:W-:Y:S08]  /*0000*/  LDC R1, c[0x0][0x37c] ;  /* 0x0000df00ff017b82 */ /* 0x000ff00000000800 */
[----:B------:R-:W0:Y:S01]  /*0010*/  LDC.64 R2, c[0x4][RZ] ;  /* 0x01000000ff027b82 */ /* 0x000e220000000a00 */
[----:B------:R-:W0:Y:S02]  /*0020*/  LDCU.64 UR4, c[0x0][0x358] ;  /* 0x00006b00ff0477ac */ /* 0x000e240008000a00 */
[----:B0-----:R-:W2:Y:S02]  /*0030*/  LDG.E R0, desc[UR4][R2.64] ;  /* 0x0000000402007981 */ /* 0x001ea4000c1e1900 */
[----:B--2---:R-:W-:-:S04]  /*0040*/  SHF.L.U32 R4, R0, 0x2, RZ ;  /* 0x0000000200047819 */ /* 0x004fc800000006ff */
[----:B------:R-:W0:Y:S02]  /*0050*/  LDC R5, c[0x3][R4] ;  /* 0x00c0000004057b82 */ /* 0x000e240000000800 */
[----:B0-----:R-:W-:-:S05]  /*0060*/  IMAD R5, R0, R5, RZ ;  /* 0x0000000500057224 */ /* 0x001fca00078e02ff */
[----:B------:R-:W-:Y:S01]  /*0070*/  STG.E desc[UR4][R2.64], R5 ;  /* 0x0000000502007986 */ /* 0x000fe2000c101904 */
[----:B------:R-:W-:Y:S05]  /*0080*/  EXIT ;  /* 0x000000000000794d */ /* 0x000fea0003800000 */
.L_x_0:
[----:B------:R-:W-:-:S00]  /*0090*/  BRA `(.L_x_0) ;  /* 0xfffffffc00fc7947 */ /* 0x000fc0000383ffff */
[----:B------:R-:W-:-:S00]  /*00a0*/  NOP ;  /* 0x0000000000007918 */ /* 0x000fc00000000000 */
        /* <DEDUP_REMOVED lines=13> */
.L_x_1:


//--------------------- .nv.shared.reserved.0     --------------------------
	.section	.nv.shared.reserved.0,"aw",@nobits
	.weak		__nv_reservedSMEM_offset_0_alias
	.size		__nv_reservedSMEM_offset_0_alias, 0, 64
	.other		__nv_reservedSMEM_offset_0_alias,@"STO_CUDA_RESERVED_SHARED STV_DEFAULT"
__nv_reservedSMEM_offset_0_alias:
	.zero		0
	.zero		64


//--------------------- .nv.global                --------------------------
	.section	.nv.global,"aw",@nobits
	.align	4
.nv.global:
	.type		gresult,@object
	.size		gresult,(.L_0 - gresult)
gresult:
	.zero		4
.L_0:


//--------------------- .nv.constant0.main        --------------------------
	.section	.nv.constant0.main,"a",@progbits
	.sectionflags	@""
	.align	4
.nv.constant0.main:
	.zero		896


//--------------------- SYMBOLS --------------------------

	.type		.nv.reservedSmem.offset0,@object
	.size		.nv.reservedSmem.offset0,0x4
